//
// Generated by NVIDIA NVVM Compiler
//
// Compiler Build ID: CL-36424714
// Cuda compilation tools, release 13.0, V13.0.88
// Based on NVVM 20.0.0
//

.version 9.0
.target sm_100
.address_size 64

	// .globl	_Z16matrixMultKernelPKdS0_Pdii

.visible .entry _Z16matrixMultKernelPKdS0_Pdii(
	.param .u64 .ptr .align 1 _Z16matrixMultKernelPKdS0_Pdii_param_0,
	.param .u64 .ptr .align 1 _Z16matrixMultKernelPKdS0_Pdii_param_1,
	.param .u64 .ptr .align 1 _Z16matrixMultKernelPKdS0_Pdii_param_2,
	.param .u32 _Z16matrixMultKernelPKdS0_Pdii_param_3,
	.param .u32 _Z16matrixMultKernelPKdS0_Pdii_param_4
)
{
	.reg .pred 	%p<12>;
	.reg .b32 	%r<40>;
	.reg .b64 	%rd<53>;
	.reg .b64 	%fd<67>;

	ld.param.u64 	%rd7, [_Z16matrixMultKernelPKdS0_Pdii_param_0];
	ld.param.u64 	%rd8, [_Z16matrixMultKernelPKdS0_Pdii_param_1];
	ld.param.u64 	%rd6, [_Z16matrixMultKernelPKdS0_Pdii_param_2];
	ld.param.u32 	%r18, [_Z16matrixMultKernelPKdS0_Pdii_param_3];
	ld.param.u32 	%r19, [_Z16matrixMultKernelPKdS0_Pdii_param_4];
	cvta.to.global.u64 	%rd1, %rd8;
	cvta.to.global.u64 	%rd2, %rd7;
	mov.u32 	%r20, %ctaid.y;
	mov.u32 	%r21, %ntid.y;
	mov.u32 	%r22, %tid.y;
	mad.lo.s32 	%r1, %r20, %r21, %r22;
	mov.u32 	%r23, %ctaid.x;
	mov.u32 	%r24, %ntid.x;
	mov.u32 	%r25, %tid.x;
	mad.lo.s32 	%r2, %r23, %r24, %r25;
	setp.ge.s32 	%p1, %r1, %r18;
	setp.ge.s32 	%p2, %r2, %r19;
	or.pred  	%p3, %p1, %p2;
	@%p3 bra 	$L__BB0_13;
	mul.lo.s32 	%r3, %r18, %r1;
	and.b32  	%r4, %r18, 7;
	setp.lt.u32 	%p4, %r18, 8;
	mov.f64 	%fd66, 0d0000000000000000;
	mov.b32 	%r38, 0;
	@%p4 bra 	$L__BB0_4;
	and.b32  	%r38, %r18, 2147483640;
	neg.s32 	%r36, %r38;
	shl.b32 	%r7, %r19, 3;
	mul.wide.u32 	%rd9, %r3, 8;
	add.s64 	%rd10, %rd9, %rd2;
	add.s64 	%rd52, %rd10, 32;
	mov.f64 	%fd66, 0d0000000000000000;
	mul.wide.s32 	%rd13, %r19, 8;
	mov.u32 	%r35, %r2;
$L__BB0_3:
	.pragma "nounroll";
	ld.global.f64 	%fd16, [%rd52+-32];
	mul.wide.s32 	%rd11, %r35, 8;
	add.s64 	%rd12, %rd1, %rd11;
	ld.global.f64 	%fd17, [%rd12];
	fma.rn.f64 	%fd18, %fd16, %fd17, %fd66;
	ld.global.f64 	%fd19, [%rd52+-24];
	add.s64 	%rd14, %rd12, %rd13;
	ld.global.f64 	%fd20, [%rd14];
	fma.rn.f64 	%fd21, %fd19, %fd20, %fd18;
	ld.global.f64 	%fd22, [%rd52+-16];
	add.s64 	%rd15, %rd14, %rd13;
	ld.global.f64 	%fd23, [%rd15];
	fma.rn.f64 	%fd24, %fd22, %fd23, %fd21;
	ld.global.f64 	%fd25, [%rd52+-8];
	add.s64 	%rd16, %rd15, %rd13;
	ld.global.f64 	%fd26, [%rd16];
	fma.rn.f64 	%fd27, %fd25, %fd26, %fd24;
	ld.global.f64 	%fd28, [%rd52];
	add.s64 	%rd17, %rd16, %rd13;
	ld.global.f64 	%fd29, [%rd17];
	fma.rn.f64 	%fd30, %fd28, %fd29, %fd27;
	ld.global.f64 	%fd31, [%rd52+8];
	add.s64 	%rd18, %rd17, %rd13;
	ld.global.f64 	%fd32, [%rd18];
	fma.rn.f64 	%fd33, %fd31, %fd32, %fd30;
	ld.global.f64 	%fd34, [%rd52+16];
	add.s64 	%rd19, %rd18, %rd13;
	ld.global.f64 	%fd35, [%rd19];
	fma.rn.f64 	%fd36, %fd34, %fd35, %fd33;
	ld.global.f64 	%fd37, [%rd52+24];
	add.s64 	%rd20, %rd19, %rd13;
	ld.global.f64 	%fd38, [%rd20];
	fma.rn.f64 	%fd66, %fd37, %fd38, %fd36;
	add.s32 	%r36, %r36, 8;
	add.s32 	%r35, %r35, %r7;
	add.s64 	%rd52, %rd52, 64;
	setp.ne.s32 	%p5, %r36, 0;
	@%p5 bra 	$L__BB0_3;
$L__BB0_4:
	setp.eq.s32 	%p6, %r4, 0;
	@%p6 bra 	$L__BB0_12;
	and.b32  	%r13, %r18, 3;
	setp.lt.u32 	%p7, %r4, 4;
	@%p7 bra 	$L__BB0_7;
	add.s32 	%r27, %r38, %r3;
	mul.wide.u32 	%rd21, %r27, 8;
	add.s64 	%rd22, %rd2, %rd21;
	ld.global.f64 	%fd40, [%rd22];
	mad.lo.s32 	%r28, %r38, %r19, %r2;
	mul.wide.s32 	%rd23, %r28, 8;
	add.s64 	%rd24, %rd1, %rd23;
	ld.global.f64 	%fd41, [%rd24];
	fma.rn.f64 	%fd42, %fd40, %fd41, %fd66;
	cvt.u64.u32 	%rd25, %r3;
	cvt.u64.u32 	%rd26, %r38;
	add.s64 	%rd27, %rd26, %rd25;
	shl.b64 	%rd28, %rd27, 3;
	add.s64 	%rd29, %rd2, %rd28;
	ld.global.f64 	%fd43, [%rd29+8];
	mul.wide.s32 	%rd30, %r19, 8;
	add.s64 	%rd31, %rd24, %rd30;
	ld.global.f64 	%fd44, [%rd31];
	fma.rn.f64 	%fd45, %fd43, %fd44, %fd42;
	ld.global.f64 	%fd46, [%rd29+16];
	add.s64 	%rd32, %rd31, %rd30;
	ld.global.f64 	%fd47, [%rd32];
	fma.rn.f64 	%fd48, %fd46, %fd47, %fd45;
	ld.global.f64 	%fd49, [%rd29+24];
	add.s64 	%rd33, %rd32, %rd30;
	ld.global.f64 	%fd50, [%rd33];
	fma.rn.f64 	%fd66, %fd49, %fd50, %fd48;
	add.s32 	%r38, %r38, 4;
$L__BB0_7:
	setp.eq.s32 	%p8, %r13, 0;
	@%p8 bra 	$L__BB0_12;
	setp.eq.s32 	%p9, %r13, 1;
	@%p9 bra 	$L__BB0_10;
	add.s32 	%r29, %r38, %r3;
	mul.wide.u32 	%rd34, %r29, 8;
	add.s64 	%rd35, %rd2, %rd34;
	ld.global.f64 	%fd52, [%rd35];
	mad.lo.s32 	%r30, %r38, %r19, %r2;
	mul.wide.s32 	%rd36, %r30, 8;
	add.s64 	%rd37, %rd1, %rd36;
	ld.global.f64 	%fd53, [%rd37];
	fma.rn.f64 	%fd54, %fd52, %fd53, %fd66;
	cvt.u64.u32 	%rd38, %r3;
	cvt.u64.u32 	%rd39, %r38;
	add.s64 	%rd40, %rd39, %rd38;
	shl.b64 	%rd41, %rd40, 3;
	add.s64 	%rd42, %rd2, %rd41;
	ld.global.f64 	%fd55, [%rd42+8];
	mul.wide.s32 	%rd43, %r19, 8;
	add.s64 	%rd44, %rd37, %rd43;
	ld.global.f64 	%fd56, [%rd44];
	fma.rn.f64 	%fd66, %fd55, %fd56, %fd54;
	add.s32 	%r38, %r38, 2;
$L__BB0_10:
	and.b32  	%r31, %r18, 1;
	setp.eq.b32 	%p10, %r31, 1;
	not.pred 	%p11, %p10;
	@%p11 bra 	$L__BB0_12;
	add.s32 	%r32, %r38, %r3;
	mul.wide.u32 	%rd45, %r32, 8;
	add.s64 	%rd46, %rd2, %rd45;
	ld.global.f64 	%fd57, [%rd46];
	mad.lo.s32 	%r33, %r38, %r19, %r2;
	mul.wide.s32 	%rd47, %r33, 8;
	add.s64 	%rd48, %rd1, %rd47;
	ld.global.f64 	%fd58, [%rd48];
	fma.rn.f64 	%fd66, %fd57, %fd58, %fd66;
$L__BB0_12:
	mad.lo.s32 	%r34, %r19, %r1, %r2;
	cvta.to.global.u64 	%rd49, %rd6;
	mul.wide.s32 	%rd50, %r34, 8;
	add.s64 	%rd51, %rd49, %rd50;
	st.global.f64 	[%rd51], %fd66;
$L__BB0_13:
	ret;

}


// ===== COMPILED SASS (sm_100) =====

	.target	sm_100

	.elftype	@"ET_EXEC"


//--------------------- .note.nv.tkinfo           --------------------------
	.section	.note.nv.tkinfo,"",@"SHT_NOTE"
	.sectionflags	@"SHF_NOTE_NV_TKINFO"
	.tkinfo
        /*0018*/ 	.word	0x00000002
        /*0030*/ 	.string	""
        /*0030*/ 	.string	"ptxas"
        /*0030*/ 	.string	"Cuda compilation tools, release 13.0, V13.0.88"
        /*0030*/ 	.string	"Build cuda_13.0.r13.0/compiler.36424714_0"
        /*0030*/ 	.string	"-arch sm_100 -m 64 "



//--------------------- .note.nv.cuinfo           --------------------------
	.section	.note.nv.cuinfo,"",@"SHT_NOTE"
	.sectionflags	@"SHF_NOTE_NV_CUINFO"
        /*0018*/ 	.short	0x0002
        /*001a*/ 	.short	0x0064
        /*001c*/ 	.short	0x0082
	.zero		2


//--------------------- .nv.info                  --------------------------
	.section	.nv.info,"",@"SHT_CUDA_INFO"
	.align	4


	//----- nvinfo : EIATTR_REGCOUNT
	.align		4
        /*0000*/ 	.byte	0x04, 0x2f
        /*0002*/ 	.short	(.L_1 - .L_0)
	.align		4
.L_0:
        /*0004*/ 	.word	index@(_Z16matrixMultKernelPKdS0_Pdii)
        /*0008*/ 	.word	0x00000020


	//----- nvinfo : EIATTR_FRAME_SIZE
	.align		4
.L_1:
        /*000c*/ 	.byte	0x04, 0x11
        /*000e*/ 	.short	(.L_3 - .L_2)
	.align		4
.L_2:
        /*0010*/ 	.word	index@(_Z16matrixMultKernelPKdS0_Pdii)
        /*0014*/ 	.word	0x00000000


	//----- nvinfo : EIATTR_MIN_STACK_SIZE
	.align		4
.L_3:
        /*0018*/ 	.byte	0x04, 0x12
        /*001a*/ 	.short	(.L_5 - .L_4)
	.align		4
.L_4:
        /*001c*/ 	.word	index@(_Z16matrixMultKernelPKdS0_Pdii)
        /*0020*/ 	.word	0x00000000
.L_5:


//--------------------- .nv.compat                --------------------------
	.section	.nv.compat,"",@"SHT_CUDA_COMPAT_INFO"
	.align	4
        /*0000*/ 	.byte	0x02, 0x09, 0x00, 0x00, 0x02, 0x02, 0x01, 0x00, 0x02, 0x05, 0x05, 0x00, 0x03, 0x07, 0x01, 0x01
        /*0010*/ 	.byte	0x02, 0x03, 0x00, 0x00, 0x02, 0x06, 0x01, 0x00, 0x04, 0x0b, 0x08, 0x00, 0x01, 0x00, 0x00, 0x00
        /*0020*/ 	.byte	0x00, 0x00, 0x00, 0x00


//--------------------- .nv.info._Z16matrixMultKernelPKdS0_Pdii --------------------------
	.section	.nv.info._Z16matrixMultKernelPKdS0_Pdii,"",@"SHT_CUDA_INFO"
	.sectionflags	@""
	.align	4


	//----- nvinfo : EIATTR_CUDA_API_VERSION
	.align		4
        /*0000*/ 	.byte	0x04, 0x37
        /*0002*/ 	.short	(.L_7 - .L_6)
.L_6:
        /*0004*/ 	.word	0x00000082


	//----- nvinfo : EIATTR_KPARAM_INFO
	.align		4
.L_7:
        /*0008*/ 	.byte	0x04, 0x17
        /*000a*/ 	.short	(.L_9 - .L_8)
.L_8:
        /*000c*/ 	.word	0x00000000
        /*0010*/ 	.short	0x0004
        /*0012*/ 	.short	0x001c
        /*0014*/ 	.byte	0x00, 0xf0, 0x11, 0x00


	//----- nvinfo : EIATTR_KPARAM_INFO
	.align		4
.L_9:
        /*0018*/ 	.byte	0x04, 0x17
        /*001a*/ 	.short	(.L_11 - .L_10)
.L_10:
        /*001c*/ 	.word	0x00000000
        /*0020*/ 	.short	0x0003
        /*0022*/ 	.short	0x0018
        /*0024*/ 	.byte	0x00, 0xf0, 0x11, 0x00


	//----- nvinfo : EIATTR_KPARAM_INFO
	.align		4
.L_11:
        /*0028*/ 	.byte	0x04, 0x17
        /*002a*/ 	.short	(.L_13 - .L_12)
.L_12:
        /*002c*/ 	.word	0x00000000
        /*0030*/ 	.short	0x0002
        /*0032*/ 	.short	0x0010
        /*0034*/ 	.byte	0x00, 0xf5, 0x21, 0x00


	//----- nvinfo : EIATTR_KPARAM_INFO
	.align		4
.L_13:
        /*0038*/ 	.byte	0x04, 0x17
        /*003a*/ 	.short	(.L_15 - .L_14)
.L_14:
        /*003c*/ 	.word	0x00000000
        /*0040*/ 	.short	0x0001
        /*0042*/ 	.short	0x0008
        /*0044*/ 	.byte	0x00, 0xf5, 0x21, 0x00


	//----- nvinfo : EIATTR_KPARAM_INFO
	.align		4
.L_15:
        /*0048*/ 	.byte	0x04, 0x17
        /*004a*/ 	.short	(.L_17 - .L_16)
.L_16:
        /*004c*/ 	.word	0x00000000
        /*0050*/ 	.short	0x0000
        /*0052*/ 	.short	0x0000
        /*0054*/ 	.byte	0x00, 0xf5, 0x21, 0x00


	//----- nvinfo : EIATTR_SPARSE_MMA_MASK
	.align		4
.L_17:
        /*0058*/ 	.byte	0x03, 0x50
        /*005a*/ 	.short	0x0000


	//----- nvinfo : EIATTR_MAXREG_COUNT
	.align		4
        /*005c*/ 	.byte	0x03, 0x1b
        /*005e*/ 	.short	0x00ff


	//----- nvinfo : EIATTR_MERCURY_ISA_VERSION
	.align		4
        /*0060*/ 	.byte	0x03, 0x5f
        /*0062*/ 	.short	0x0101


	//----- nvinfo : EIATTR_VRC_CTA_INIT_COUNT
	.align		4
        /*0064*/ 	.byte	0x02, 0x4a
	.zero		1
	.zero		1


	//----- nvinfo : EIATTR_EXIT_INSTR_OFFSETS
	.align		4
        /*0068*/ 	.byte	0x04, 0x1c
        /*006a*/ 	.short	(.L_19 - .L_18)


	//   ....[0]....
.L_18:
        /*006c*/ 	.word	0x000000c0


	//   ....[1]....
        /*0070*/ 	.word	0x000008a0


	//----- nvinfo : EIATTR_CBANK_PARAM_SIZE
	.align		4
.L_19:
        /*0074*/ 	.byte	0x03, 0x19
        /*0076*/ 	.short	0x0020


	//----- nvinfo : EIATTR_PARAM_CBANK
	.align		4
        /*0078*/ 	.byte	0x04, 0x0a
        /*007a*/ 	.short	(.L_21 - .L_20)
	.align		4
.L_20:
        /*007c*/ 	.word	index@(.nv.constant0._Z16matrixMultKernelPKdS0_Pdii)
        /*0080*/ 	.short	0x0380
        /*0082*/ 	.short	0x0020


	//----- nvinfo : EIATTR_SW_WAR
	.align		4
.L_21:
        /*0084*/ 	.byte	0x04, 0x36
        /*0086*/ 	.short	(.L_23 - .L_22)
.L_22:
        /*0088*/ 	.word	0x00000008
.L_23:


//--------------------- .nv.callgraph             --------------------------
	.section	.nv.callgraph,"",@"SHT_CUDA_CALLGRAPH"
	.align	4
	.sectionentsize	8
	.align		4
        /*0000*/ 	.word	0x00000000
	.align		4
        /*0004*/ 	.word	0xffffffff
	.align		4
        /*0008*/ 	.word	0x00000000
	.align		4
        /*000c*/ 	.word	0xfffffffe
	.align		4
        /*0010*/ 	.word	0x00000000
	.align		4
        /*0014*/ 	.word	0xfffffffd
	.align		4
        /*0018*/ 	.word	0x00000000
	.align		4
        /*001c*/ 	.word	0xfffffffc


//--------------------- .text._Z16matrixMultKernelPKdS0_Pdii --------------------------
	.section	.text._Z16matrixMultKernelPKdS0_Pdii,"ax",@progbits
	.align	128
        .global         _Z16matrixMultKernelPKdS0_Pdii
        .type           _Z16matrixMultKernelPKdS0_Pdii,@function
        .size           _Z16matrixMultKernelPKdS0_Pdii,(.L_x_5 - _Z16matrixMultKernelPKdS0_Pdii)
        .other          _Z16matrixMultKernelPKdS0_Pdii,@"STO_CUDA_ENTRY STV_DEFAULT"
_Z16matrixMultKernelPKdS0_Pdii:
.text._Z16matrixMultKernelPKdS0_Pdii:
[----:B------:R-:W-:Y:S01]  /*0000*/  LDC R1, c[0x0][0x37c] ;  /* 0x0000df00ff017b82 */ /* 0x000fe20000000800 */
[----:B------:R-:W0:Y:S07]  /*0010*/  S2R R5, SR_TID.X ;  /* 0x0000000000057919 */ /* 0x000e2e0000002100 */
[----:B------:R-:W1:Y:S01]  /*0020*/  LDC R3, c[0x0][0x364] ;  /* 0x0000d900ff037b82 */ /* 0x000e620000000800 */
[----:B------:R-:W1:Y:S07]  /*0030*/  S2R R2, SR_TID.Y ;  /* 0x0000000000027919 */ /* 0x000e6e0000002200 */
[----:B------:R-:W0:Y:S08]  /*0040*/  S2UR UR5, SR_CTAID.X ;  /* 0x00000000000579c3 */ /* 0x000e300000002500 */
[----:B------:R-:W0:Y:S08]  /*0050*/  LDC R0, c[0x0][0x360] ;  /* 0x0000d800ff007b82 */ /* 0x000e300000000800 */
[----:B------:R-:W1:Y:S08]  /*0060*/  S2UR UR4, SR_CTAID.Y ;  /* 0x00000000000479c3 */ /* 0x000e700000002600 */
[----:B------:R-:W2:Y:S01]  /*0070*/  LDC.64 R6, c[0x0][0x398] ;  /* 0x0000e600ff067b82 */ /* 0x000ea20000000a00 */
[----:B0-----:R-:W-:-:S02]  /*0080*/  IMAD R0, R0, UR5, R5 ;  /* 0x0000000500007c24 */ /* 0x001fc4000f8e0205 */
[----:B-1----:R-:W-:-:S03]  /*0090*/  IMAD R3, R3, UR4, R2 ;  /* 0x0000000403037c24 */ /* 0x002fc6000f8e0202 */
[----:B--2---:R-:W-:-:S04]  /*00a0*/  ISETP.GE.AND P0, PT, R0, R7, PT ;  /* 0x000000070000720c */ /* 0x004fc80003f06270 */
[----:B------:R-:W-:-:S13]  /*00b0*/  ISETP.GE.OR P0, PT, R3, R6, P0 ;  /* 0x000000060300720c */ /* 0x000fda0000706670 */
[----:B------:R-:W-:Y:S05]  /*00c0*/  @P0 EXIT ;  /* 0x000000000000094d */ /* 0x000fea0003800000 */
[C---:B------:R-:W-:Y:S01]  /*00d0*/  ISETP.GE.U32.AND P1, PT, R6.reuse, 0x8, PT ;  /* 0x000000080600780c */ /* 0x040fe20003f26070 */
[----:B------:R-:W0:Y:S01]  /*00e0*/  LDCU.64 UR4, c[0x0][0x358] ;  /* 0x00006b00ff0477ac */ /* 0x000e220008000a00 */
[----:B------:R-:W-:Y:S01]  /*00f0*/  LOP3.LUT R2, R6, 0x7, RZ, 0xc0, !PT ;  /* 0x0000000706027812 */ /* 0x000fe200078ec0ff */
[----:B------:R-:W-:Y:S02]  /*0100*/  HFMA2 R5, -RZ, RZ, 0, 0 ;  /* 0x00000000ff057431 */ /* 0x000fe400000001ff */
[----:B------:R-:W-:Y:S01]  /*0110*/  IMAD R4, R3, R6, RZ ;  /* 0x0000000603047224 */ /* 0x000fe200078e02ff */
[----:B------:R-:W-:Y:S02]  /*0120*/  CS2R R18, SRZ ;  /* 0x0000000000127805 */ /* 0x000fe4000001ff00 */
[----:B------:R-:W-:-:S05]  /*0130*/  ISETP.NE.AND P0, PT, R2, RZ, PT ;  /* 0x000000ff0200720c */ /* 0x000fca0003f05270 */
[----:B------:R-:W-:Y:S08]  /*0140*/  @!P1 BRA `(.L_x_0) ;  /* 0x0000000000c49947 */ /* 0x000ff00003800000 */
[----:B------:R-:W1:Y:S01]  /*0150*/  LDC.64 R8, c[0x0][0x380] ;  /* 0x0000e000ff087b82 */ /* 0x000e620000000a00 */
[----:B------:R-:W-:Y:S01]  /*0160*/  LOP3.LUT R5, R6, 0x7ffffff8, RZ, 0xc0, !PT ;  /* 0x7ffffff806057812 */ /* 0x000fe200078ec0ff */
[----:B------:R-:W-:Y:S01]  /*0170*/  IMAD.MOV.U32 R28, RZ, RZ, R0 ;  /* 0x000000ffff1c7224 */ /* 0x000fe200078e0000 */
[----:B------:R-:W-:-:S03]  /*0180*/  CS2R R18, SRZ ;  /* 0x0000000000127805 */ /* 0x000fc6000001ff00 */
[----:B------:R-:W-:Y:S02]  /*0190*/  IMAD.MOV R24, RZ, RZ, -R5 ;  /* 0x000000ffff187224 */ /* 0x000fe400078e0a05 */
[----:B-1----:R-:W-:-:S03]  /*01a0*/  IMAD.WIDE.U32 R8, R4, 0x8, R8 ;  /* 0x0000000804087825 */ /* 0x002fc600078e0008 */
[----:B------:R-:W-:-:S04]  /*01b0*/  IADD3 R10, P1, PT, R8, 0x20, RZ ;  /* 0x00000020080a7810 */ /* 0x000fc80007f3e0ff */
[----:B------:R-:W-:-:S09]  /*01c0*/  IADD3.X R11, PT, PT, RZ, R9, RZ, P1, !PT ;  /* 0x00000009ff0b7210 */ /* 0x000fd20000ffe4ff */
.L_x_1:
[----:B------:R-:W1:Y:S01]  /*01d0*/  LDC.64 R22, c[0x0][0x388] ;  /* 0x0000e200ff167b82 */ /* 0x000e620000000a00 */
[----:B------:R-:W-:Y:S01]  /*01e0*/  MOV R8, R10 ;  /* 0x0000000a00087202 */ /* 0x000fe20000000f00 */
[----:B------:R-:W-:-:S05]  /*01f0*/  IMAD.MOV.U32 R9, RZ, RZ, R11 ;  /* 0x000000ffff097224 */ /* 0x000fca00078e000b */
[----:B0-----:R-:W2:Y:S04]  /*0200*/  LDG.E.64 R14, desc[UR4][R8.64+-0x20] ;  /* 0xffffe004080e7981 */ /* 0x001ea8000c1e1b00 */
[----:B------:R-:W3:Y:S01]  /*0210*/  LDG.E.64 R10, desc[UR4][R8.64+-0x18] ;  /* 0xffffe804080a7981 */ /* 0x000ee2000c1e1b00 */
[----:B-1----:R-:W-:-:S05]  /*0220*/  IMAD.WIDE R22, R28, 0x8, R22 ;  /* 0x000000081c167825 */ /* 0x002fca00078e0216 */
[----:B------:R-:W2:Y:S01]  /*0230*/  LDG.E.64 R12, desc[UR4][R22.64] ;  /* 0x00000004160c7981 */ /* 0x000ea2000c1e1b00 */
[----:B------:R-:W-:-:S05]  /*0240*/  IMAD.WIDE R26, R7, 0x8, R22 ;  /* 0x00000008071a7825 */ /* 0x000fca00078e0216 */
[----:B------:R-:W3:Y:S01]  /*0250*/  LDG.E.64 R16, desc[UR4][R26.64] ;  /* 0x000000041a107981 */ /* 0x000ee2000c1e1b00 */
[----:B------:R-:W-:Y:S01]  /*0260*/  IMAD.WIDE R20, R7, 0x8, R26 ;  /* 0x0000000807147825 */ /* 0x000fe200078e021a */
[----:B--2---:R-:W-:Y:S02]  /*0270*/  DFMA R18, R14, R12, R18 ;  /* 0x0000000c0e12722b */ /* 0x004fe40000000012 */
[----:B------:R-:W2:Y:S04]  /*0280*/  LDG.E.64 R14, desc[UR4][R8.64+-0x10] ;  /* 0xfffff004080e7981 */ /* 0x000ea8000c1e1b00 */
[----:B------:R0:W2:Y:S02]  /*0290*/  LDG.E.64 R12, desc[UR4][R20.64] ;  /* 0x00000004140c7981 */ /* 0x0000a4000c1e1b00 */
[----:B---3--:R-:W-:-:S02]  /*02a0*/  DFMA R16, R10, R16, R18 ;  /* 0x000000100a10722b */ /* 0x008fc40000000012 */
[----:B------:R-:W3:Y:S01]  /*02b0*/  LDG.E.64 R10, desc[UR4][R8.64+-0x8] ;  /* 0xfffff804080a7981 */ /* 0x000ee2000c1e1b00 */
[----:B0-----:R-:W-:-:S05]  /*02c0*/  IMAD.WIDE R20, R7, 0x8, R20 ;  /* 0x0000000807147825 */ /* 0x001fca00078e0214 */
[----:B------:R-:W3:Y:S01]  /*02d0*/  LDG.E.64 R18, desc[UR4][R20.64] ;  /* 0x0000000414127981 */ /* 0x000ee2000c1e1b00 */
[C---:B------:R-:W-:Y:S01]  /*02e0*/  IMAD.WIDE R22, R7.reuse, 0x8, R20 ;  /* 0x0000000807167825 */ /* 0x040fe200078e0214 */
[----:B--2---:R-:W-:Y:S02]  /*02f0*/  DFMA R12, R14, R12, R16 ;  /* 0x0000000c0e0c722b */ /* 0x004fe40000000010 */
[----:B------:R-:W2:Y:S04]  /*0300*/  LDG.E.64 R16, desc[UR4][R8.64] ;  /* 0x0000000408107981 */ /* 0x000ea8000c1e1b00 */
[----:B------:R-:W2:Y:S01]  /*0310*/  LDG.E.64 R14, desc[UR4][R22.64] ;  /* 0x00000004160e7981 */ /* 0x000ea2000c1e1b00 */
[----:B------:R-:W-:Y:S01]  /*0320*/  IMAD.WIDE R26, R7, 0x8, R22 ;  /* 0x00000008071a7825 */ /* 0x000fe200078e0216 */
[----:B---3--:R-:W-:-:S02]  /*0330*/  DFMA R18, R10, R18, R12 ;  /* 0x000000120a12722b */ /* 0x008fc4000000000c */
[----:B------:R-:W3:Y:S04]  /*0340*/  LDG.E.64 R22, desc[UR4][R8.64+0x18] ;  /* 0x0000180408167981 */ /* 0x000ee8000c1e1b00 */
[----:B------:R-:W4:Y:S04]  /*0350*/  LDG.E.64 R10, desc[UR4][R8.64+0x8] ;  /* 0x00000804080a7981 */ /* 0x000f28000c1e1b00 */
[----:B------:R0:W4:Y:S02]  /*0360*/  LDG.E.64 R12, desc[UR4][R26.64] ;  /* 0x000000041a0c7981 */ /* 0x000124000c1e1b00 */
[----:B0-----:R-:W-:-:S04]  /*0370*/  IMAD.WIDE R26, R7, 0x8, R26 ;  /* 0x00000008071a7825 */ /* 0x001fc800078e021a */
[----:B------:R-:W-:-:S06]  /*0380*/  IMAD.WIDE R20, R7, 0x8, R26 ;  /* 0x0000000807147825 */ /* 0x000fcc00078e021a */
[----:B------:R-:W3:Y:S01]  /*0390*/  LDG.E.64 R20, desc[UR4][R20.64] ;  /* 0x0000000414147981 */ /* 0x000ee2000c1e1b00 */
[----:B--2---:R-:W-:-:S03]  /*03a0*/  DFMA R14, R16, R14, R18 ;  /* 0x0000000e100e722b */ /* 0x004fc60000000012 */
[----:B------:R-:W2:Y:S04]  /*03b0*/  LDG.E.64 R16, desc[UR4][R8.64+0x10] ;  /* 0x0000100408107981 */ /* 0x000ea8000c1e1b00 */
[----:B------:R-:W2:Y:S01]  /*03c0*/  LDG.E.64 R18, desc[UR4][R26.64] ;  /* 0x000000041a127981 */ /* 0x000ea2000c1e1b00 */
[----:B------:R-:W-:-:S04]  /*03d0*/  IADD3 R24, PT, PT, R24, 0x8, RZ ;  /* 0x0000000818187810 */ /* 0x000fc80007ffe0ff */
[----:B------:R-:W-:Y:S01]  /*03e0*/  ISETP.NE.AND P1, PT, R24, RZ, PT ;  /* 0x000000ff1800720c */ /* 0x000fe20003f25270 */
[----:B----4-:R-:W-:Y:S01]  /*03f0*/  DFMA R10, R10, R12, R14 ;  /* 0x0000000c0a0a722b */ /* 0x010fe2000000000e */
[----:B------:R-:W-:-:S07]  /*0400*/  LEA R28, R7, R28, 0x3 ;  /* 0x0000001c071c7211 */ /* 0x000fce00078e18ff */
[----:B--2---:R-:W-:Y:S01]  /*0410*/  DFMA R18, R16, R18, R10 ;  /* 0x000000121012722b */ /* 0x004fe2000000000a */
[----:B------:R-:W-:-:S07]  /*0420*/  IADD3 R10, P2, PT, R8, 0x40, RZ ;  /* 0x00000040080a7810 */ /* 0x000fce0007f5e0ff */
[----:B---3--:R-:W-:Y:S01]  /*0430*/  DFMA R18, R22, R20, R18 ;  /* 0x000000141612722b */ /* 0x008fe20000000012 */
[----:B------:R-:W-:Y:S01]  /*0440*/  IMAD.X R11, RZ, RZ, R9, P2 ;  /* 0x000000ffff0b7224 */ /* 0x000fe200010e0609 */
[----:B------:R-:W-:Y:S09]  /*0450*/  @P1 BRA `(.L_x_1) ;  /* 0xfffffffc005c1947 */ /* 0x000ff2000383ffff */
.L_x_0:
[----:B------:R-:W-:Y:S05]  /*0460*/  @!P0 BRA `(.L_x_2) ;  /* 0x0000000000fc8947 */ /* 0x000fea0003800000 */
[----:B------:R-:W-:Y:S02]  /*0470*/  ISETP.GE.U32.AND P1, PT, R2, 0x4, PT ;  /* 0x000000040200780c */ /* 0x000fe40003f26070 */
[----:B------:R-:W-:-:S04]  /*0480*/  LOP3.LUT R26, R6, 0x3, RZ, 0xc0, !PT ;  /* 0x00000003061a7812 */ /* 0x000fc800078ec0ff */
[----:B------:R-:W-:-:S07]  /*0490*/  ISETP.NE.AND P0, PT, R26, RZ, PT ;  /* 0x000000ff1a00720c */ /* 0x000fce0003f05270 */
[----:B------:R-:W-:Y:S06]  /*04a0*/  @!P1 BRA `(.L_x_3) ;  /* 0x00000000006c9947 */ /* 0x000fec0003800000 */
[----:B------:R-:W1:Y:S01]  /*04b0*/  LDC.64 R20, c[0x0][0x380] ;  /* 0x0000e000ff147b82 */ /* 0x000e620000000a00 */
[----:B------:R-:W2:Y:S01]  /*04c0*/  LDCU.64 UR6, c[0x0][0x380] ;  /* 0x00007000ff0677ac */ /* 0x000ea20008000a00 */
[C---:B------:R-:W-:Y:S01]  /*04d0*/  IADD3 R9, PT, PT, R4.reuse, R5, RZ ;  /* 0x0000000504097210 */ /* 0x040fe20007ffe0ff */
[----:B------:R-:W-:Y:S01]  /*04e0*/  IMAD R13, R5, R7, R0 ;  /* 0x00000007050d7224 */ /* 0x000fe200078e0200 */
[----:B------:R-:W-:-:S04]  /*04f0*/  IADD3 R2, P1, PT, R4, R5, RZ ;  /* 0x0000000504027210 */ /* 0x000fc80007f3e0ff */
[----:B------:R-:W3:Y:S01]  /*0500*/  LDC.64 R10, c[0x0][0x388] ;  /* 0x0000e200ff0a7b82 */ /* 0x000ee20000000a00 */
[----:B-1----:R-:W-:-:S04]  /*0510*/  IMAD.WIDE.U32 R20, R9, 0x8, R20 ;  /* 0x0000000809147825 */ /* 0x002fc800078e0014 */
[----:B------:R-:W-:Y:S01]  /*0520*/  IMAD.X R9, RZ, RZ, RZ, P1 ;  /* 0x000000ffff097224 */ /* 0x000fe200008e06ff */
[C---:B--2---:R-:W-:Y:S01]  /*0530*/  LEA R28, P1, R2.reuse, UR6, 0x3 ;  /* 0x00000006021c7c11 */ /* 0x044fe2000f8218ff */
[----:B0-----:R-:W2:Y:S01]  /*0540*/  LDG.E.64 R20, desc[UR4][R20.64] ;  /* 0x0000000414147981 */ /* 0x001ea2000c1e1b00 */
[----:B---3--:R-:W-:Y:S02]  /*0550*/  IMAD.WIDE R10, R13, 0x8, R10 ;  /* 0x000000080d0a7825 */ /* 0x008fe400078e020a */
[----:B------:R-:W-:-:S03]  /*0560*/  LEA.HI.X R29, R2, UR7, R9, 0x3, P1 ;  /* 0x00000007021d7c11 */ /* 0x000fc600088f1c09 */
[----:B------:R-:W2:Y:S01]  /*0570*/  LDG.E.64 R22, desc[UR4][R10.64] ;  /* 0x000000040a167981 */ /* 0x000ea2000c1e1b00 */
[----:B------:R-:W-:-:S03]  /*0580*/  IMAD.WIDE R12, R7, 0x8, R10 ;  /* 0x00000008070c7825 */ /* 0x000fc600078e020a */
[----:B------:R-:W3:Y:S04]  /*0590*/  LDG.E.64 R14, desc[UR4][R28.64+0x8] ;  /* 0x000008041c0e7981 */ /* 0x000ee8000c1e1b00 */
[----:B------:R-:W3:Y:S01]  /*05a0*/  LDG.E.64 R16, desc[UR4][R12.64] ;  /* 0x000000040c107981 */ /* 0x000ee2000c1e1b00 */
[----:B------:R-:W-:-:S03]  /*05b0*/  IMAD.WIDE R8, R7, 0x8, R12 ;  /* 0x0000000807087825 */ /* 0x000fc600078e020c */
[----:B------:R-:W4:Y:S01]  /*05c0*/  LDG.E.64 R10, desc[UR4][R28.64+0x10] ;  /* 0x000010041c0a7981 */ /* 0x000f22000c1e1b00 */
[----:B------:R-:W-:-:S03]  /*05d0*/  IMAD.WIDE R24, R7, 0x8, R8 ;  /* 0x0000000807187825 */ /* 0x000fc600078e0208 */
[----:B------:R-:W4:Y:S04]  /*05e0*/  LDG.E.64 R12, desc[UR4][R8.64] ;  /* 0x00000004080c7981 */ /* 0x000f28000c1e1b00 */
[----:B------:R-:W5:Y:S04]  /*05f0*/  LDG.E.64 R24, desc[UR4][R24.64] ;  /* 0x0000000418187981 */ /* 0x000f68000c1e1b00 */
[----:B------:R-:W5:Y:S01]  /*0600*/  LDG.E.64 R8, desc[UR4][R28.64+0x18] ;  /* 0x000018041c087981 */ /* 0x000f62000c1e1b00 */
[----:B------:R-:W-:Y:S01]  /*0610*/  IADD3 R5, PT, PT, R5, 0x4, RZ ;  /* 0x0000000405057810 */ /* 0x000fe20007ffe0ff */
[----:B--2---:R-:W-:-:S08]  /*0620*/  DFMA R20, R20, R22, R18 ;  /* 0x000000161414722b */ /* 0x004fd00000000012 */
[----:B---3--:R-:W-:-:S08]  /*0630*/  DFMA R14, R14, R16, R20 ;  /* 0x000000100e0e722b */ /* 0x008fd00000000014 */
[----:B----4-:R-:W-:-:S08]  /*0640*/  DFMA R10, R10, R12, R14 ;  /* 0x0000000c0a0a722b */ /* 0x010fd0000000000e */
[----:B-----5:R-:W-:-:S11]  /*0650*/  DFMA R18, R8, R24, R10 ;  /* 0x000000180812722b */ /* 0x020fd6000000000a */
.L_x_3:
[----:B------:R-:W-:Y:S05]  /*0660*/  @!P0 BRA `(.L_x_2) ;  /* 0x00000000007c8947 */ /* 0x000fea0003800000 */
[----:B------:R-:W-:Y:S01]  /*0670*/  ISETP.NE.AND P1, PT, R26, 0x1, PT ;  /* 0x000000011a00780c */ /* 0x000fe20003f25270 */
[----:B------:R-:W1:Y:S01]  /*0680*/  LDC.64 R10, c[0x0][0x380] ;  /* 0x0000e000ff0a7b82 */ /* 0x000e620000000a00 */
[----:B------:R-:W-:-:S04]  /*0690*/  LOP3.LUT R6, R6, 0x1, RZ, 0xc0, !PT ;  /* 0x0000000106067812 */ /* 0x000fc800078ec0ff */
[----:B------:R-:W-:-:S03]  /*06a0*/  ISETP.NE.U32.AND P0, PT, R6, 0x1, PT ;  /* 0x000000010600780c */ /* 0x000fc60003f05070 */
[----:B------:R-:W2:Y:S04]  /*06b0*/  LDC.64 R20, c[0x0][0x388] ;  /* 0x0000e200ff147b82 */ /* 0x000ea80000000a00 */
[C---:B------:R-:W-:Y:S01]  /*06c0*/  @P1 IADD3 R15, PT, PT, R4.reuse, R5, RZ ;  /* 0x00000005040f1210 */ /* 0x040fe20007ffe0ff */
[C---:B------:R-:W-:Y:S01]  /*06d0*/  @P1 IMAD R23, R5.reuse, R7, R0 ;  /* 0x0000000705171224 */ /* 0x040fe200078e0200 */
[----:B------:R-:W-:Y:S01]  /*06e0*/  @P1 IADD3 R2, P2, PT, R4, R5, RZ ;  /* 0x0000000504021210 */ /* 0x000fe20007f5e0ff */
[----:B------:R-:W-:Y:S01]  /*06f0*/  @P1 VIADD R5, R5, 0x2 ;  /* 0x0000000205051836 */ /* 0x000fe20000000000 */
[----:B------:R-:W3:Y:S02]  /*0700*/  @P1 LDC.64 R16, c[0x0][0x380] ;  /* 0x0000e000ff101b82 */ /* 0x000ee40000000a00 */
[----:B------:R-:W-:-:S06]  /*0710*/  @P1 IADD3.X R6, PT, PT, RZ, RZ, RZ, P2, !PT ;  /* 0x000000ffff061210 */ /* 0x000fcc00017fe4ff */
[----:B------:R-:W4:Y:S01]  /*0720*/  LDC.64 R12, c[0x0][0x380] ;  /* 0x0000e000ff0c7b82 */ /* 0x000f220000000a00 */
[----:B-1----:R-:W-:-:S07]  /*0730*/  @P1 IMAD.WIDE.U32 R14, R15, 0x8, R10 ;  /* 0x000000080f0e1825 */ /* 0x002fce00078e000a */
[----:B------:R-:W1:Y:S01]  /*0740*/  LDC.64 R8, c[0x0][0x388] ;  /* 0x0000e200ff087b82 */ /* 0x000e620000000a00 */
[----:B--2---:R-:W-:Y:S01]  /*0750*/  @P1 IMAD.WIDE R20, R23, 0x8, R20 ;  /* 0x0000000817141825 */ /* 0x004fe200078e0214 */
[----:B0-----:R-:W2:Y:S04]  /*0760*/  @P1 LDG.E.64 R14, desc[UR4][R14.64] ;  /* 0x000000040e0e1981 */ /* 0x001ea8000c1e1b00 */
[----:B------:R-:W2:Y:S01]  /*0770*/  @P1 LDG.E.64 R10, desc[UR4][R20.64] ;  /* 0x00000004140a1981 */ /* 0x000ea2000c1e1b00 */
[----:B---3--:R-:W-:Y:S01]  /*0780*/  @P1 LEA R16, P2, R2, R16, 0x3 ;  /* 0x0000001002101211 */ /* 0x008fe200078418ff */
[----:B------:R-:W-:-:S03]  /*0790*/  @P1 IMAD.WIDE R22, R7, 0x8, R20 ;  /* 0x0000000807161825 */ /* 0x000fc600078e0214 */
[----:B------:R-:W-:Y:S01]  /*07a0*/  @P1 LEA.HI.X R17, R2, R17, R6, 0x3, P2 ;  /* 0x0000001102111211 */ /* 0x000fe200010f1c06 */
[----:B------:R-:W-:Y:S01]  /*07b0*/  @!P0 IMAD R27, R5, R7, R0 ;  /* 0x00000007051b8224 */ /* 0x000fe200078e0200 */
[----:B------:R-:W-:Y:S02]  /*07c0*/  @!P0 IADD3 R25, PT, PT, R4, R5, RZ ;  /* 0x0000000504198210 */ /* 0x000fe40007ffe0ff */
[----:B------:R-:W3:Y:S04]  /*07d0*/  @P1 LDG.E.64 R4, desc[UR4][R22.64] ;  /* 0x0000000416041981 */ /* 0x000ee8000c1e1b00 */
[----:B------:R-:W3:Y:S01]  /*07e0*/  @P1 LDG.E.64 R16, desc[UR4][R16.64+0x8] ;  /* 0x0000080410101981 */ /* 0x000ee2000c1e1b00 */
[----:B----4-:R-:W-:-:S04]  /*07f0*/  @!P0 IMAD.WIDE.U32 R12, R25, 0x8, R12 ;  /* 0x00000008190c8825 */ /* 0x010fc800078e000c */
[----:B-1----:R-:W-:Y:S02]  /*0800*/  @!P0 IMAD.WIDE R8, R27, 0x8, R8 ;  /* 0x000000081b088825 */ /* 0x002fe400078e0208 */
[----:B------:R-:W4:Y:S04]  /*0810*/  @!P0 LDG.E.64 R12, desc[UR4][R12.64] ;  /* 0x000000040c0c8981 */ /* 0x000f28000c1e1b00 */
[----:B------:R-:W4:Y:S01]  /*0820*/  @!P0 LDG.E.64 R8, desc[UR4][R8.64] ;  /* 0x0000000408088981 */ /* 0x000f22000c1e1b00 */
[----:B--2---:R-:W-:-:S08]  /*0830*/  @P1 DFMA R10, R14, R10, R18 ;  /* 0x0000000a0e0a122b */ /* 0x004fd00000000012 */
[----:B---3--:R-:W-:-:S08]  /*0840*/  @P1 DFMA R18, R16, R4, R10 ;  /* 0x000000041012122b */ /* 0x008fd0000000000a */
[----:B----4-:R-:W-:-:S11]  /*0850*/  @!P0 DFMA R18, R12, R8, R18 ;  /* 0x000000080c12822b */ /* 0x010fd60000000012 */
.L_x_2:
[----:B------:R-:W1:Y:S01]  /*0860*/  LDC.64 R4, c[0x0][0x390] ;  /* 0x0000e400ff047b82 */ /* 0x000e620000000a00 */
[----:B------:R-:W-:-:S04]  /*0870*/  IMAD R3, R3, R7, R0 ;  /* 0x0000000703037224 */ /* 0x000fc800078e0200 */
[----:B-1----:R-:W-:-:S05]  /*0880*/  IMAD.WIDE R2, R3, 0x8, R4 ;  /* 0x0000000803027825 */ /* 0x002fca00078e0204 */
[----:B0-----:R-:W-:Y:S01]  /*0890*/  STG.E.64 desc[UR4][R2.64], R18 ;  /* 0x0000001202007986 */ /* 0x001fe2000c101b04 */
[----:B------:R-:W-:Y:S05]  /*08a0*/  EXIT ;  /* 0x000000000000794d */ /* 0x000fea0003800000 */
.L_x_4:
[----:B------:R-:W-:-:S00]  /*08b0*/  BRA `(.L_x_4) ;  /* 0xfffffffc00fc7947 */ /* 0x000fc0000383ffff */
[----:B------:R-:W-:-:S00]  /*08c0*/  NOP ;  /* 0x0000000000007918 */ /* 0x000fc00000000000 */
        /* <DEDUP_REMOVED lines=11> */
.L_x_5:


//--------------------- .nv.shared.reserved.0     --------------------------
	.section	.nv.shared.reserved.0,"aw",@nobits
	.weak		__nv_reservedSMEM_offset_0_alias
	.size		__nv_reservedSMEM_offset_0_alias, 0, 64
	.other		__nv_reservedSMEM_offset_0_alias,@"STO_CUDA_RESERVED_SHARED STV_DEFAULT"
__nv_reservedSMEM_offset_0_alias:
	.zero		0
	.zero		64


//--------------------- .nv.constant0._Z16matrixMultKernelPKdS0_Pdii --------------------------
	.section	.nv.constant0._Z16matrixMultKernelPKdS0_Pdii,"a",@progbits
	.sectionflags	@""
	.align	4
.nv.constant0._Z16matrixMultKernelPKdS0_Pdii:
	.zero		928


//--------------------- SYMBOLS --------------------------

	.type		.nv.reservedSmem.offset0,@object
	.size		.nv.reservedSmem.offset0,0x4
